//
// Generated by NVIDIA NVVM Compiler
//
// Compiler Build ID: CL-36424714
// Cuda compilation tools, release 13.0, V13.0.88
// Based on NVVM 20.0.0
//

.version 9.0
.target sm_100
.address_size 64

	// .globl	_Z3addiPfS_S_

.visible .entry _Z3addiPfS_S_(
	.param .u32 _Z3addiPfS_S__param_0,
	.param .u64 .ptr .align 1 _Z3addiPfS_S__param_1,
	.param .u64 .ptr .align 1 _Z3addiPfS_S__param_2,
	.param .u64 .ptr .align 1 _Z3addiPfS_S__param_3
)
{
	.reg .pred 	%p<2>;
	.reg .b32 	%r<3>;
	.reg .b32 	%f<4>;
	.reg .b64 	%rd<11>;

	ld.param.u32 	%r2, [_Z3addiPfS_S__param_0];
	ld.param.u64 	%rd1, [_Z3addiPfS_S__param_1];
	ld.param.u64 	%rd2, [_Z3addiPfS_S__param_2];
	ld.param.u64 	%rd3, [_Z3addiPfS_S__param_3];
	mov.u32 	%r1, %tid.x;
	setp.ge.s32 	%p1, %r1, %r2;
	@%p1 bra 	$L__BB0_2;
	cvta.to.global.u64 	%rd4, %rd1;
	cvta.to.global.u64 	%rd5, %rd2;
	cvta.to.global.u64 	%rd6, %rd3;
	mul.wide.u32 	%rd7, %r1, 4;
	add.s64 	%rd8, %rd4, %rd7;
	ld.global.f32 	%f1, [%rd8];
	add.s64 	%rd9, %rd5, %rd7;
	ld.global.f32 	%f2, [%rd9];
	add.f32 	%f3, %f1, %f2;
	add.s64 	%rd10, %rd6, %rd7;
	st.global.f32 	[%rd10], %f3;
$L__BB0_2:
	ret;

}


// ===== COMPILED SASS (sm_100) =====

	.target	sm_100

	.elftype	@"ET_EXEC"


//--------------------- .note.nv.tkinfo           --------------------------
	.section	.note.nv.tkinfo,"",@"SHT_NOTE"
	.sectionflags	@"SHF_NOTE_NV_TKINFO"
	.tkinfo
        /*0018*/ 	.word	0x00000002
        /*0030*/ 	.string	""
        /*0030*/ 	.string	"ptxas"
        /*0030*/ 	.string	"Cuda compilation tools, release 13.0, V13.0.88"
        /*0030*/ 	.string	"Build cuda_13.0.r13.0/compiler.36424714_0"
        /*0030*/ 	.string	"-arch sm_100 -m 64 "



//--------------------- .note.nv.cuinfo           --------------------------
	.section	.note.nv.cuinfo,"",@"SHT_NOTE"
	.sectionflags	@"SHF_NOTE_NV_CUINFO"
        /*0018*/ 	.short	0x0002
        /*001a*/ 	.short	0x0064
        /*001c*/ 	.short	0x0082
	.zero		2


//--------------------- .nv.info                  --------------------------
	.section	.nv.info,"",@"SHT_CUDA_INFO"
	.align	4


	//----- nvinfo : EIATTR_REGCOUNT
	.align		4
        /*0000*/ 	.byte	0x04, 0x2f
        /*0002*/ 	.short	(.L_1 - .L_0)
	.align		4
.L_0:
        /*0004*/ 	.word	index@(_Z3addiPfS_S_)
        /*0008*/ 	.word	0x0000000c


	//----- nvinfo : EIATTR_FRAME_SIZE
	.align		4
.L_1:
        /*000c*/ 	.byte	0x04, 0x11
        /*000e*/ 	.short	(.L_3 - .L_2)
	.align		4
.L_2:
        /*0010*/ 	.word	index@(_Z3addiPfS_S_)
        /*0014*/ 	.word	0x00000000


	//----- nvinfo : EIATTR_MIN_STACK_SIZE
	.align		4
.L_3:
        /*0018*/ 	.byte	0x04, 0x12
        /*001a*/ 	.short	(.L_5 - .L_4)
	.align		4
.L_4:
        /*001c*/ 	.word	index@(_Z3addiPfS_S_)
        /*0020*/ 	.word	0x00000000
.L_5:


//--------------------- .nv.compat                --------------------------
	.section	.nv.compat,"",@"SHT_CUDA_COMPAT_INFO"
	.align	4
        /*0000*/ 	.byte	0x02, 0x09, 0x00, 0x00, 0x02, 0x02, 0x01, 0x00, 0x02, 0x05, 0x05, 0x00, 0x03, 0x07, 0x01, 0x01
        /*0010*/ 	.byte	0x02, 0x03, 0x00, 0x00, 0x02, 0x06, 0x01, 0x00, 0x04, 0x0b, 0x08, 0x00, 0x09, 0x00, 0x00, 0x00
        /*0020*/ 	.byte	0x00, 0x00, 0x00, 0x00


//--------------------- .nv.info._Z3addiPfS_S_    --------------------------
	.section	.nv.info._Z3addiPfS_S_,"",@"SHT_CUDA_INFO"
	.sectionflags	@""
	.align	4


	//----- nvinfo : EIATTR_CUDA_API_VERSION
	.align		4
        /*0000*/ 	.byte	0x04, 0x37
        /*0002*/ 	.short	(.L_7 - .L_6)
.L_6:
        /*0004*/ 	.word	0x00000082


	//----- nvinfo : EIATTR_KPARAM_INFO
	.align		4
.L_7:
        /*0008*/ 	.byte	0x04, 0x17
        /*000a*/ 	.short	(.L_9 - .L_8)
.L_8:
        /*000c*/ 	.word	0x00000000
        /*0010*/ 	.short	0x0003
        /*0012*/ 	.short	0x0018
        /*0014*/ 	.byte	0x00, 0xf5, 0x21, 0x00


	//----- nvinfo : EIATTR_KPARAM_INFO
	.align		4
.L_9:
        /*0018*/ 	.byte	0x04, 0x17
        /*001a*/ 	.short	(.L_11 - .L_10)
.L_10:
        /*001c*/ 	.word	0x00000000
        /*0020*/ 	.short	0x0002
        /*0022*/ 	.short	0x0010
        /*0024*/ 	.byte	0x00, 0xf5, 0x21, 0x00


	//----- nvinfo : EIATTR_KPARAM_INFO
	.align		4
.L_11:
        /*0028*/ 	.byte	0x04, 0x17
        /*002a*/ 	.short	(.L_13 - .L_12)
.L_12:
        /*002c*/ 	.word	0x00000000
        /*0030*/ 	.short	0x0001
        /*0032*/ 	.short	0x0008
        /*0034*/ 	.byte	0x00, 0xf5, 0x21, 0x00


	//----- nvinfo : EIATTR_KPARAM_INFO
	.align		4
.L_13:
        /*0038*/ 	.byte	0x04, 0x17
        /*003a*/ 	.short	(.L_15 - .L_14)
.L_14:
        /*003c*/ 	.word	0x00000000
        /*0040*/ 	.short	0x0000
        /*0042*/ 	.short	0x0000
        /*0044*/ 	.byte	0x00, 0xf0, 0x11, 0x00


	//----- nvinfo : EIATTR_SPARSE_MMA_MASK
	.align		4
.L_15:
        /*0048*/ 	.byte	0x03, 0x50
        /*004a*/ 	.short	0x0000


	//----- nvinfo : EIATTR_MAXREG_COUNT
	.align		4
        /*004c*/ 	.byte	0x03, 0x1b
        /*004e*/ 	.short	0x00ff


	//----- nvinfo : EIATTR_MERCURY_ISA_VERSION
	.align		4
        /*0050*/ 	.byte	0x03, 0x5f
        /*0052*/ 	.short	0x0101


	//----- nvinfo : EIATTR_VRC_CTA_INIT_COUNT
	.align		4
        /*0054*/ 	.byte	0x02, 0x4a
	.zero		1
	.zero		1


	//----- nvinfo : EIATTR_EXIT_INSTR_OFFSETS
	.align		4
        /*0058*/ 	.byte	0x04, 0x1c
        /*005a*/ 	.short	(.L_17 - .L_16)


	//   ....[0]....
.L_16:
        /*005c*/ 	.word	0x00000040


	//   ....[1]....
        /*0060*/ 	.word	0x00000100


	//----- nvinfo : EIATTR_CBANK_PARAM_SIZE
	.align		4
.L_17:
        /*0064*/ 	.byte	0x03, 0x19
        /*0066*/ 	.short	0x0020


	//----- nvinfo : EIATTR_PARAM_CBANK
	.align		4
        /*0068*/ 	.byte	0x04, 0x0a
        /*006a*/ 	.short	(.L_19 - .L_18)
	.align		4
.L_18:
        /*006c*/ 	.word	index@(.nv.constant0._Z3addiPfS_S_)
        /*0070*/ 	.short	0x0380
        /*0072*/ 	.short	0x0020


	//----- nvinfo : EIATTR_SW_WAR
	.align		4
.L_19:
        /*0074*/ 	.byte	0x04, 0x36
        /*0076*/ 	.short	(.L_21 - .L_20)
.L_20:
        /*0078*/ 	.word	0x00000008
.L_21:


//--------------------- .nv.callgraph             --------------------------
	.section	.nv.callgraph,"",@"SHT_CUDA_CALLGRAPH"
	.align	4
	.sectionentsize	8
	.align		4
        /*0000*/ 	.word	0x00000000
	.align		4
        /*0004*/ 	.word	0xffffffff
	.align		4
        /*0008*/ 	.word	0x00000000
	.align		4
        /*000c*/ 	.word	0xfffffffe
	.align		4
        /*0010*/ 	.word	0x00000000
	.align		4
        /*0014*/ 	.word	0xfffffffd
	.align		4
        /*0018*/ 	.word	0x00000000
	.align		4
        /*001c*/ 	.word	0xfffffffc


//--------------------- .text._Z3addiPfS_S_       --------------------------
	.section	.text._Z3addiPfS_S_,"ax",@progbits
	.align	128
        .global         _Z3addiPfS_S_
        .type           _Z3addiPfS_S_,@function
        .size           _Z3addiPfS_S_,(.L_x_1 - _Z3addiPfS_S_)
        .other          _Z3addiPfS_S_,@"STO_CUDA_ENTRY STV_DEFAULT"
_Z3addiPfS_S_:
.text._Z3addiPfS_S_:
[----:B------:R-:W-:Y:S01]  /*0000*/  LDC R1, c[0x0][0x37c] ;  /* 0x0000df00ff017b82 */ /* 0x000fe20000000800 */
[----:B------:R-:W0:Y:S01]  /*0010*/  S2R R9, SR_TID.X ;  /* 0x0000000000097919 */ /* 0x000e220000002100 */
[----:B------:R-:W0:Y:S02]  /*0020*/  LDCU UR4, c[0x0][0x380] ;  /* 0x00007000ff0477ac */ /* 0x000e240008000800 */
[----:B0-----:R-:W-:-:S13]  /*0030*/  ISETP.GE.AND P0, PT, R9, UR4, PT ;  /* 0x0000000409007c0c */ /* 0x001fda000bf06270 */
[----:B------:R-:W-:Y:S05]  /*0040*/  @P0 EXIT ;  /* 0x000000000000094d */ /* 0x000fea0003800000 */
[----:B------:R-:W0:Y:S01]  /*0050*/  LDC.64 R2, c[0x0][0x388] ;  /* 0x0000e200ff027b82 */ /* 0x000e220000000a00 */
[----:B------:R-:W1:Y:S07]  /*0060*/  LDCU.64 UR4, c[0x0][0x358] ;  /* 0x00006b00ff0477ac */ /* 0x000e6e0008000a00 */
[----:B------:R-:W2:Y:S08]  /*0070*/  LDC.64 R4, c[0x0][0x390] ;  /* 0x0000e400ff047b82 */ /* 0x000eb00000000a00 */
[----:B------:R-:W3:Y:S01]  /*0080*/  LDC.64 R6, c[0x0][0x398] ;  /* 0x0000e600ff067b82 */ /* 0x000ee20000000a00 */
[----:B0-----:R-:W-:-:S06]  /*0090*/  IMAD.WIDE.U32 R2, R9, 0x4, R2 ;  /* 0x0000000409027825 */ /* 0x001fcc00078e0002 */
[----:B-1----:R-:W4:Y:S01]  /*00a0*/  LDG.E R2, desc[UR4][R2.64] ;  /* 0x0000000402027981 */ /* 0x002f22000c1e1900 */
[----:B--2---:R-:W-:-:S06]  /*00b0*/  IMAD.WIDE.U32 R4, R9, 0x4, R4 ;  /* 0x0000000409047825 */ /* 0x004fcc00078e0004 */
[----:B------:R-:W4:Y:S01]  /*00c0*/  LDG.E R5, desc[UR4][R4.64] ;  /* 0x0000000404057981 */ /* 0x000f22000c1e1900 */
[----:B---3--:R-:W-:-:S04]  /*00d0*/  IMAD.WIDE.U32 R6, R9, 0x4, R6 ;  /* 0x0000000409067825 */ /* 0x008fc800078e0006 */
[----:B----4-:R-:W-:-:S05]  /*00e0*/  FADD R9, R2, R5 ;  /* 0x0000000502097221 */ /* 0x010fca0000000000 */
[----:B------:R-:W-:Y:S01]  /*00f0*/  STG.E desc[UR4][R6.64], R9 ;  /* 0x0000000906007986 */ /* 0x000fe2000c101904 */
[----:B------:R-:W-:Y:S05]  /*0100*/  EXIT ;  /* 0x000000000000794d */ /* 0x000fea0003800000 */
.L_x_0:
[----:B------:R-:W-:-:S00]  /*0110*/  BRA `(.L_x_0) ;  /* 0xfffffffc00fc7947 */ /* 0x000fc0000383ffff */
[----:B------:R-:W-:-:S00]  /*0120*/  NOP ;  /* 0x0000000000007918 */ /* 0x000fc00000000000 */
        /* <DEDUP_REMOVED lines=13> */
.L_x_1:


//--------------------- .nv.shared.reserved.0     --------------------------
	.section	.nv.shared.reserved.0,"aw",@nobits
	.weak		__nv_reservedSMEM_offset_0_alias
	.size		__nv_reservedSMEM_offset_0_alias, 0, 64
	.other		__nv_reservedSMEM_offset_0_alias,@"STO_CUDA_RESERVED_SHARED STV_DEFAULT"
__nv_reservedSMEM_offset_0_alias:
	.zero		0
	.zero		64


//--------------------- .nv.constant0._Z3addiPfS_S_ --------------------------
	.section	.nv.constant0._Z3addiPfS_S_,"a",@progbits
	.sectionflags	@""
	.align	4
.nv.constant0._Z3addiPfS_S_:
	.zero		928


//--------------------- SYMBOLS --------------------------

	.type		.nv.reservedSmem.offset0,@object
	.size		.nv.reservedSmem.offset0,0x4
